//
// Generated by NVIDIA NVVM Compiler
//
// Compiler Build ID: CL-36424714
// Cuda compilation tools, release 13.0, V13.0.88
// Based on NVVM 20.0.0
//

.version 9.0
.target sm_100
.address_size 64

	// .globl	_Z6vecAddPiS_S_

.visible .entry _Z6vecAddPiS_S_(
	.param .u64 .ptr .align 1 _Z6vecAddPiS_S__param_0,
	.param .u64 .ptr .align 1 _Z6vecAddPiS_S__param_1,
	.param .u64 .ptr .align 1 _Z6vecAddPiS_S__param_2
)
{
	.reg .pred 	%p<3>;
	.reg .b32 	%r<13>;
	.reg .b64 	%rd<11>;

	ld.param.u64 	%rd4, [_Z6vecAddPiS_S__param_0];
	ld.param.u64 	%rd5, [_Z6vecAddPiS_S__param_1];
	ld.param.u64 	%rd6, [_Z6vecAddPiS_S__param_2];
	mov.u32 	%r6, %tid.x;
	mov.u32 	%r7, %ctaid.x;
	mov.u32 	%r1, %ntid.x;
	mad.lo.s32 	%r12, %r7, %r1, %r6;
	setp.gt.s32 	%p1, %r12, 8388479;
	@%p1 bra 	$L__BB0_3;
	mov.u32 	%r8, %nctaid.x;
	mul.lo.s32 	%r3, %r1, %r8;
	cvta.to.global.u64 	%rd1, %rd4;
	cvta.to.global.u64 	%rd2, %rd5;
	cvta.to.global.u64 	%rd3, %rd6;
$L__BB0_2:
	mul.wide.s32 	%rd7, %r12, 4;
	add.s64 	%rd8, %rd1, %rd7;
	ld.global.u32 	%r9, [%rd8];
	add.s64 	%rd9, %rd2, %rd7;
	ld.global.u32 	%r10, [%rd9];
	add.s32 	%r11, %r10, %r9;
	add.s64 	%rd10, %rd3, %rd7;
	st.global.u32 	[%rd10], %r11;
	add.s32 	%r12, %r12, %r3;
	setp.lt.s32 	%p2, %r12, 8388480;
	@%p2 bra 	$L__BB0_2;
$L__BB0_3:
	ret;

}


// ===== COMPILED SASS (sm_100) =====

	.target	sm_100

	.elftype	@"ET_EXEC"


//--------------------- .note.nv.tkinfo           --------------------------
	.section	.note.nv.tkinfo,"",@"SHT_NOTE"
	.sectionflags	@"SHF_NOTE_NV_TKINFO"
	.tkinfo
        /*0018*/ 	.word	0x00000002
        /*0030*/ 	.string	""
        /*0030*/ 	.string	"ptxas"
        /*0030*/ 	.string	"Cuda compilation tools, release 13.0, V13.0.88"
        /*0030*/ 	.string	"Build cuda_13.0.r13.0/compiler.36424714_0"
        /*0030*/ 	.string	"-arch sm_100 -m 64 "



//--------------------- .note.nv.cuinfo           --------------------------
	.section	.note.nv.cuinfo,"",@"SHT_NOTE"
	.sectionflags	@"SHF_NOTE_NV_CUINFO"
        /*0018*/ 	.short	0x0002
        /*001a*/ 	.short	0x0064
        /*001c*/ 	.short	0x0082
	.zero		2


//--------------------- .nv.info                  --------------------------
	.section	.nv.info,"",@"SHT_CUDA_INFO"
	.align	4


	//----- nvinfo : EIATTR_REGCOUNT
	.align		4
        /*0000*/ 	.byte	0x04, 0x2f
        /*0002*/ 	.short	(.L_1 - .L_0)
	.align		4
.L_0:
        /*0004*/ 	.word	index@(_Z6vecAddPiS_S_)
        /*0008*/ 	.word	0x00000014


	//----- nvinfo : EIATTR_FRAME_SIZE
	.align		4
.L_1:
        /*000c*/ 	.byte	0x04, 0x11
        /*000e*/ 	.short	(.L_3 - .L_2)
	.align		4
.L_2:
        /*0010*/ 	.word	index@(_Z6vecAddPiS_S_)
        /*0014*/ 	.word	0x00000000


	//----- nvinfo : EIATTR_MIN_STACK_SIZE
	.align		4
.L_3:
        /*0018*/ 	.byte	0x04, 0x12
        /*001a*/ 	.short	(.L_5 - .L_4)
	.align		4
.L_4:
        /*001c*/ 	.word	index@(_Z6vecAddPiS_S_)
        /*0020*/ 	.word	0x00000000
.L_5:


//--------------------- .nv.compat                --------------------------
	.section	.nv.compat,"",@"SHT_CUDA_COMPAT_INFO"
	.align	4
        /*0000*/ 	.byte	0x02, 0x09, 0x00, 0x00, 0x02, 0x02, 0x01, 0x00, 0x02, 0x05, 0x05, 0x00, 0x03, 0x07, 0x01, 0x01
        /*0010*/ 	.byte	0x02, 0x03, 0x00, 0x00, 0x02, 0x06, 0x01, 0x00, 0x04, 0x0b, 0x08, 0x00, 0x09, 0x00, 0x00, 0x00
        /*0020*/ 	.byte	0x00, 0x00, 0x00, 0x00


//--------------------- .nv.info._Z6vecAddPiS_S_  --------------------------
	.section	.nv.info._Z6vecAddPiS_S_,"",@"SHT_CUDA_INFO"
	.sectionflags	@""
	.align	4


	//----- nvinfo : EIATTR_CUDA_API_VERSION
	.align		4
        /*0000*/ 	.byte	0x04, 0x37
        /*0002*/ 	.short	(.L_7 - .L_6)
.L_6:
        /*0004*/ 	.word	0x00000082


	//----- nvinfo : EIATTR_KPARAM_INFO
	.align		4
.L_7:
        /*0008*/ 	.byte	0x04, 0x17
        /*000a*/ 	.short	(.L_9 - .L_8)
.L_8:
        /*000c*/ 	.word	0x00000000
        /*0010*/ 	.short	0x0002
        /*0012*/ 	.short	0x0010
        /*0014*/ 	.byte	0x00, 0xf5, 0x21, 0x00


	//----- nvinfo : EIATTR_KPARAM_INFO
	.align		4
.L_9:
        /*0018*/ 	.byte	0x04, 0x17
        /*001a*/ 	.short	(.L_11 - .L_10)
.L_10:
        /*001c*/ 	.word	0x00000000
        /*0020*/ 	.short	0x0001
        /*0022*/ 	.short	0x0008
        /*0024*/ 	.byte	0x00, 0xf5, 0x21, 0x00


	//----- nvinfo : EIATTR_KPARAM_INFO
	.align		4
.L_11:
        /*0028*/ 	.byte	0x04, 0x17
        /*002a*/ 	.short	(.L_13 - .L_12)
.L_12:
        /*002c*/ 	.word	0x00000000
        /*0030*/ 	.short	0x0000
        /*0032*/ 	.short	0x0000
        /*0034*/ 	.byte	0x00, 0xf5, 0x21, 0x00


	//----- nvinfo : EIATTR_SPARSE_MMA_MASK
	.align		4
.L_13:
        /*0038*/ 	.byte	0x03, 0x50
        /*003a*/ 	.short	0x0000


	//----- nvinfo : EIATTR_MAXREG_COUNT
	.align		4
        /*003c*/ 	.byte	0x03, 0x1b
        /*003e*/ 	.short	0x00ff


	//----- nvinfo : EIATTR_MERCURY_ISA_VERSION
	.align		4
        /*0040*/ 	.byte	0x03, 0x5f
        /*0042*/ 	.short	0x0101


	//----- nvinfo : EIATTR_VRC_CTA_INIT_COUNT
	.align		4
        /*0044*/ 	.byte	0x02, 0x4a
	.zero		1
	.zero		1


	//----- nvinfo : EIATTR_EXIT_INSTR_OFFSETS
	.align		4
        /*0048*/ 	.byte	0x04, 0x1c
        /*004a*/ 	.short	(.L_15 - .L_14)


	//   ....[0]....
.L_14:
        /*004c*/ 	.word	0x00000060


	//   ....[1]....
        /*0050*/ 	.word	0x00000170


	//----- nvinfo : EIATTR_CRS_STACK_SIZE
	.align		4
.L_15:
        /*0054*/ 	.byte	0x04, 0x1e
        /*0056*/ 	.short	(.L_17 - .L_16)
.L_16:
        /*0058*/ 	.word	0x00000000


	//----- nvinfo : EIATTR_CBANK_PARAM_SIZE
	.align		4
.L_17:
        /*005c*/ 	.byte	0x03, 0x19
        /*005e*/ 	.short	0x0018


	//----- nvinfo : EIATTR_PARAM_CBANK
	.align		4
        /*0060*/ 	.byte	0x04, 0x0a
        /*0062*/ 	.short	(.L_19 - .L_18)
	.align		4
.L_18:
        /*0064*/ 	.word	index@(.nv.constant0._Z6vecAddPiS_S_)
        /*0068*/ 	.short	0x0380
        /*006a*/ 	.short	0x0018


	//----- nvinfo : EIATTR_SW_WAR
	.align		4
.L_19:
        /*006c*/ 	.byte	0x04, 0x36
        /*006e*/ 	.short	(.L_21 - .L_20)
.L_20:
        /*0070*/ 	.word	0x00000008
.L_21:


//--------------------- .nv.callgraph             --------------------------
	.section	.nv.callgraph,"",@"SHT_CUDA_CALLGRAPH"
	.align	4
	.sectionentsize	8
	.align		4
        /*0000*/ 	.word	0x00000000
	.align		4
        /*0004*/ 	.word	0xffffffff
	.align		4
        /*0008*/ 	.word	0x00000000
	.align		4
        /*000c*/ 	.word	0xfffffffe
	.align		4
        /*0010*/ 	.word	0x00000000
	.align		4
        /*0014*/ 	.word	0xfffffffd
	.align		4
        /*0018*/ 	.word	0x00000000
	.align		4
        /*001c*/ 	.word	0xfffffffc


//--------------------- .text._Z6vecAddPiS_S_     --------------------------
	.section	.text._Z6vecAddPiS_S_,"ax",@progbits
	.align	128
        .global         _Z6vecAddPiS_S_
        .type           _Z6vecAddPiS_S_,@function
        .size           _Z6vecAddPiS_S_,(.L_x_2 - _Z6vecAddPiS_S_)
        .other          _Z6vecAddPiS_S_,@"STO_CUDA_ENTRY STV_DEFAULT"
_Z6vecAddPiS_S_:
.text._Z6vecAddPiS_S_:
[----:B------:R-:W-:Y:S01]  /*0000*/  LDC R1, c[0x0][0x37c] ;  /* 0x0000df00ff017b82 */ /* 0x000fe20000000800 */
[----:B------:R-:W0:Y:S07]  /*0010*/  S2R R0, SR_TID.X ;  /* 0x0000000000007919 */ /* 0x000e2e0000002100 */
[----:B------:R-:W0:Y:S08]  /*0020*/  S2UR UR4, SR_CTAID.X ;  /* 0x00000000000479c3 */ /* 0x000e300000002500 */
[----:B------:R-:W0:Y:S02]  /*0030*/  LDC R15, c[0x0][0x360] ;  /* 0x0000d800ff0f7b82 */ /* 0x000e240000000800 */
[----:B0-----:R-:W-:-:S05]  /*0040*/  IMAD R0, R15, UR4, R0 ;  /* 0x000000040f007c24 */ /* 0x001fca000f8e0200 */
[----:B------:R-:W-:-:S13]  /*0050*/  ISETP.GT.AND P0, PT, R0, 0x7fff7f, PT ;  /* 0x007fff7f0000780c */ /* 0x000fda0003f04270 */
[----:B------:R-:W-:Y:S05]  /*0060*/  @P0 EXIT ;  /* 0x000000000000094d */ /* 0x000fea0003800000 */
[----:B------:R-:W0:Y:S01]  /*0070*/  LDC.64 R12, c[0x0][0x390] ;  /* 0x0000e400ff0c7b82 */ /* 0x000e220000000a00 */
[----:B------:R-:W1:Y:S01]  /*0080*/  LDCU UR4, c[0x0][0x370] ;  /* 0x00006e00ff0477ac */ /* 0x000e620008000800 */
[----:B------:R-:W2:Y:S06]  /*0090*/  LDCU.64 UR6, c[0x0][0x358] ;  /* 0x00006b00ff0677ac */ /* 0x000eac0008000a00 */
[----:B------:R-:W3:Y:S08]  /*00a0*/  LDC.64 R8, c[0x0][0x380] ;  /* 0x0000e000ff087b82 */ /* 0x000ef00000000a00 */
[----:B------:R-:W4:Y:S01]  /*00b0*/  LDC.64 R10, c[0x0][0x388] ;  /* 0x0000e200ff0a7b82 */ /* 0x000f220000000a00 */
[----:B-1----:R-:W-:-:S07]  /*00c0*/  IMAD R15, R15, UR4, RZ ;  /* 0x000000040f0f7c24 */ /* 0x002fce000f8e02ff */
.L_x_0:
[----:B---3--:R-:W-:-:S04]  /*00d0*/  IMAD.WIDE R2, R0, 0x4, R8 ;  /* 0x0000000400027825 */ /* 0x008fc800078e0208 */
[C---:B----4-:R-:W-:Y:S02]  /*00e0*/  IMAD.WIDE R4, R0.reuse, 0x4, R10 ;  /* 0x0000000400047825 */ /* 0x050fe400078e020a */
[----:B--2---:R-:W2:Y:S04]  /*00f0*/  LDG.E R2, desc[UR6][R2.64] ;  /* 0x0000000602027981 */ /* 0x004ea8000c1e1900 */
[----:B------:R-:W2:Y:S01]  /*0100*/  LDG.E R5, desc[UR6][R4.64] ;  /* 0x0000000604057981 */ /* 0x000ea2000c1e1900 */
[----:B01----:R-:W-:Y:S01]  /*0110*/  IMAD.WIDE R6, R0, 0x4, R12 ;  /* 0x0000000400067825 */ /* 0x003fe200078e020c */
[----:B------:R-:W-:-:S04]  /*0120*/  IADD3 R0, PT, PT, R15, R0, RZ ;  /* 0x000000000f007210 */ /* 0x000fc80007ffe0ff */
[----:B------:R-:W-:Y:S02]  /*0130*/  ISETP.GE.AND P0, PT, R0, 0x7fff80, PT ;  /* 0x007fff800000780c */ /* 0x000fe40003f06270 */
[----:B--2---:R-:W-:-:S05]  /*0140*/  IADD3 R17, PT, PT, R2, R5, RZ ;  /* 0x0000000502117210 */ /* 0x004fca0007ffe0ff */
[----:B------:R1:W-:Y:S06]  /*0150*/  STG.E desc[UR6][R6.64], R17 ;  /* 0x0000001106007986 */ /* 0x0003ec000c101906 */
[----:B------:R-:W-:Y:S05]  /*0160*/  @!P0 BRA `(.L_x_0) ;  /* 0xfffffffc00d88947 */ /* 0x000fea000383ffff */
[----:B------:R-:W-:Y:S05]  /*0170*/  EXIT ;  /* 0x000000000000794d */ /* 0x000fea0003800000 */
.L_x_1:
[----:B------:R-:W-:-:S00]  /*0180*/  BRA `(.L_x_1) ;  /* 0xfffffffc00fc7947 */ /* 0x000fc0000383ffff */
[----:B------:R-:W-:-:S00]  /*0190*/  NOP ;  /* 0x0000000000007918 */ /* 0x000fc00000000000 */
        /* <DEDUP_REMOVED lines=14> */
.L_x_2:


//--------------------- .nv.shared.reserved.0     --------------------------
	.section	.nv.shared.reserved.0,"aw",@nobits
	.weak		__nv_reservedSMEM_offset_0_alias
	.size		__nv_reservedSMEM_offset_0_alias, 0, 64
	.other		__nv_reservedSMEM_offset_0_alias,@"STO_CUDA_RESERVED_SHARED STV_DEFAULT"
__nv_reservedSMEM_offset_0_alias:
	.zero		0
	.zero		64


//--------------------- .nv.constant0._Z6vecAddPiS_S_ --------------------------
	.section	.nv.constant0._Z6vecAddPiS_S_,"a",@progbits
	.sectionflags	@""
	.align	4
.nv.constant0._Z6vecAddPiS_S_:
	.zero		920


//--------------------- SYMBOLS --------------------------

	.type		.nv.reservedSmem.offset0,@object
	.size		.nv.reservedSmem.offset0,0x4
